	.headerflags	@"EF_CUDA_TEXMODE_UNIFIED EF_CUDA_64BIT_ADDRESS EF_CUDA_ACCELERATORS EF_CUDA_SM90 EF_CUDA_VIRTUAL_SM(EF_CUDA_SM90)"
	.elftype	@"ET_EXEC"


//--------------------- .nv.info                  --------------------------
	.section	.nv.info,"",@"SHT_CUDA_INFO"
	.align	4


	//----- nvinfo : EIATTR_REGCOUNT
	.align		4
        /*0000*/ 	.byte	0x04, 0x2f
        /*0002*/ 	.short	(.L_1 - .L_0)
	.align		4
.L_0:
        /*0004*/ 	.word	index@(triton_poi_fused__unsafe_index_add_mul_sigmoid_sub_37)
        /*0008*/ 	.word	0x00000022


	//----- nvinfo : EIATTR_MIN_STACK_SIZE
	.align		4
.L_1:
        /*000c*/ 	.byte	0x04, 0x12
        /*000e*/ 	.short	(.L_3 - .L_2)
	.align		4
.L_2:
        /*0010*/ 	.word	index@(triton_poi_fused__unsafe_index_add_mul_sigmoid_sub_37)
        /*0014*/ 	.word	0x00000000


	//----- nvinfo : EIATTR_FRAME_SIZE
	.align		4
.L_3:
        /*0018*/ 	.byte	0x04, 0x11
        /*001a*/ 	.short	(.L_5 - .L_4)
	.align		4
.L_4:
        /*001c*/ 	.word	index@(triton_poi_fused__unsafe_index_add_mul_sigmoid_sub_37)
        /*0020*/ 	.word	0x00000000


	//----- nvinfo : EIATTR_MIN_STACK_SIZE
	.align		4
.L_5:
        /*0024*/ 	.byte	0x04, 0x12
        /*0026*/ 	.short	(.L_7 - .L_6)
	.align		4
.L_6:
        /*0028*/ 	.word	index@(triton_poi_fused__unsafe_index_add_mul_sigmoid_sub_37)
        /*002c*/ 	.word	0x00000000
.L_7:


//--------------------- .nv.info.triton_poi_fused__unsafe_index_add_mul_sigmoid_sub_37 --------------------------
	.section	.nv.info.triton_poi_fused__unsafe_index_add_mul_sigmoid_sub_37,"",@"SHT_CUDA_INFO"
	.sectionflags	@""
	.align	4


	//----- nvinfo : EIATTR_CUDA_API_VERSION
	.align		4
        /*0000*/ 	.byte	0x04, 0x37
        /*0002*/ 	.short	(.L_9 - .L_8)
.L_8:
        /*0004*/ 	.word	0x0000007c


	//----- nvinfo : EIATTR_KPARAM_INFO
	.align		4
.L_9:
        /*0008*/ 	.byte	0x04, 0x17
        /*000a*/ 	.short	(.L_11 - .L_10)
.L_10:
        /*000c*/ 	.word	0x00000000
        /*0010*/ 	.short	0x000c
        /*0012*/ 	.short	0x0060
        /*0014*/ 	.byte	0x00, 0xf0, 0x11, 0x00


	//----- nvinfo : EIATTR_KPARAM_INFO
	.align		4
.L_11:
        /*0018*/ 	.byte	0x04, 0x17
        /*001a*/ 	.short	(.L_13 - .L_12)
.L_12:
        /*001c*/ 	.word	0x00000000
        /*0020*/ 	.short	0x000b
        /*0022*/ 	.short	0x0058
        /*0024*/ 	.byte	0x00, 0xf4, 0x21, 0x00


	//----- nvinfo : EIATTR_KPARAM_INFO
	.align		4
.L_13:
        /*0028*/ 	.byte	0x04, 0x17
        /*002a*/ 	.short	(.L_15 - .L_14)
.L_14:
        /*002c*/ 	.word	0x00000000
        /*0030*/ 	.short	0x000a
        /*0032*/ 	.short	0x0050
        /*0034*/ 	.byte	0x00, 0xf4, 0x21, 0x00


	//----- nvinfo : EIATTR_KPARAM_INFO
	.align		4
.L_15:
        /*0038*/ 	.byte	0x04, 0x17
        /*003a*/ 	.short	(.L_17 - .L_16)
.L_16:
        /*003c*/ 	.word	0x00000000
        /*0040*/ 	.short	0x0009
        /*0042*/ 	.short	0x0048
        /*0044*/ 	.byte	0x00, 0xf4, 0x21, 0x00


	//----- nvinfo : EIATTR_KPARAM_INFO
	.align		4
.L_17:
        /*0048*/ 	.byte	0x04, 0x17
        /*004a*/ 	.short	(.L_19 - .L_18)
.L_18:
        /*004c*/ 	.word	0x00000000
        /*0050*/ 	.short	0x0008
        /*0052*/ 	.short	0x0040
        /*0054*/ 	.byte	0x00, 0xf4, 0x21, 0x00


	//----- nvinfo : EIATTR_KPARAM_INFO
	.align		4
.L_19:
        /*0058*/ 	.byte	0x04, 0x17
        /*005a*/ 	.short	(.L_21 - .L_20)
.L_20:
        /*005c*/ 	.word	0x00000000
        /*0060*/ 	.short	0x0007
        /*0062*/ 	.short	0x0038
        /*0064*/ 	.byte	0x00, 0xf4, 0x21, 0x00


	//----- nvinfo : EIATTR_KPARAM_INFO
	.align		4
.L_21:
        /*0068*/ 	.byte	0x04, 0x17
        /*006a*/ 	.short	(.L_23 - .L_22)
.L_22:
        /*006c*/ 	.word	0x00000000
        /*0070*/ 	.short	0x0006
        /*0072*/ 	.short	0x0030
        /*0074*/ 	.byte	0x00, 0xf4, 0x21, 0x00


	//----- nvinfo : EIATTR_KPARAM_INFO
	.align		4
.L_23:
        /*0078*/ 	.byte	0x04, 0x17
        /*007a*/ 	.short	(.L_25 - .L_24)
.L_24:
        /*007c*/ 	.word	0x00000000
        /*0080*/ 	.short	0x0005
        /*0082*/ 	.short	0x0028
        /*0084*/ 	.byte	0x00, 0xf4, 0x21, 0x00


	//----- nvinfo : EIATTR_KPARAM_INFO
	.align		4
.L_25:
        /*0088*/ 	.byte	0x04, 0x17
        /*008a*/ 	.short	(.L_27 - .L_26)
.L_26:
        /*008c*/ 	.word	0x00000000
        /*0090*/ 	.short	0x0004
        /*0092*/ 	.short	0x0020
        /*0094*/ 	.byte	0x00, 0xf4, 0x21, 0x00


	//----- nvinfo : EIATTR_KPARAM_INFO
	.align		4
.L_27:
        /*0098*/ 	.byte	0x04, 0x17
        /*009a*/ 	.short	(.L_29 - .L_28)
.L_28:
        /*009c*/ 	.word	0x00000000
        /*00a0*/ 	.short	0x0003
        /*00a2*/ 	.short	0x0018
        /*00a4*/ 	.byte	0x00, 0xf4, 0x21, 0x00


	//----- nvinfo : EIATTR_KPARAM_INFO
	.align		4
.L_29:
        /*00a8*/ 	.byte	0x04, 0x17
        /*00aa*/ 	.short	(.L_31 - .L_30)
.L_30:
        /*00ac*/ 	.word	0x00000000
        /*00b0*/ 	.short	0x0002
        /*00b2*/ 	.short	0x0010
        /*00b4*/ 	.byte	0x00, 0xf4, 0x21, 0x00


	//----- nvinfo : EIATTR_KPARAM_INFO
	.align		4
.L_31:
        /*00b8*/ 	.byte	0x04, 0x17
        /*00ba*/ 	.short	(.L_33 - .L_32)
.L_32:
        /*00bc*/ 	.word	0x00000000
        /*00c0*/ 	.short	0x0001
        /*00c2*/ 	.short	0x0008
        /*00c4*/ 	.byte	0x00, 0xf4, 0x21, 0x00


	//----- nvinfo : EIATTR_KPARAM_INFO
	.align		4
.L_33:
        /*00c8*/ 	.byte	0x04, 0x17
        /*00ca*/ 	.short	(.L_35 - .L_34)
.L_34:
        /*00cc*/ 	.word	0x00000000
        /*00d0*/ 	.short	0x0000
        /*00d2*/ 	.short	0x0000
        /*00d4*/ 	.byte	0x00, 0xf4, 0x21, 0x00


	//----- nvinfo : EIATTR_SPARSE_MMA_MASK
	.align		4
.L_35:
        /*00d8*/ 	.byte	0x03, 0x50
        /*00da*/ 	.short	0x0000


	//----- nvinfo : EIATTR_MAXREG_COUNT
	.align		4
        /*00dc*/ 	.byte	0x03, 0x1b
        /*00de*/ 	.short	0x00ff


	//----- nvinfo : EIATTR_EXIT_INSTR_OFFSETS
	.align		4
        /*00e0*/ 	.byte	0x04, 0x1c
        /*00e2*/ 	.short	(.L_37 - .L_36)


	//   ....[0]....
.L_36:
        /*00e4*/ 	.word	0x000014e0


	//----- nvinfo : EIATTR_REQNTID
	.align		4
.L_37:
        /*00e8*/ 	.byte	0x04, 0x10
        /*00ea*/ 	.short	(.L_39 - .L_38)
.L_38:
        /*00ec*/ 	.word	0x00000080
        /*00f0*/ 	.word	0x00000001
        /*00f4*/ 	.word	0x00000001


	//----- nvinfo : EIATTR_CBANK_PARAM_SIZE
	.align		4
.L_39:
        /*00f8*/ 	.byte	0x03, 0x19
        /*00fa*/ 	.short	0x0064


	//----- nvinfo : EIATTR_PARAM_CBANK
	.align		4
        /*00fc*/ 	.byte	0x04, 0x0a
        /*00fe*/ 	.short	(.L_41 - .L_40)
	.align		4
.L_40:
        /*0100*/ 	.word	index@(.nv.constant0.triton_poi_fused__unsafe_index_add_mul_sigmoid_sub_37)
        /*0104*/ 	.short	0x0210
        /*0106*/ 	.short	0x0064


	//----- nvinfo : EIATTR_SW_WAR
	.align		4
.L_41:
        /*0108*/ 	.byte	0x04, 0x36
        /*010a*/ 	.short	(.L_43 - .L_42)
.L_42:
        /*010c*/ 	.word	0x00000008
.L_43:


//--------------------- .nv.callgraph             --------------------------
	.section	.nv.callgraph,"",@"SHT_CUDA_CALLGRAPH"
	.align	4
	.sectionentsize	8
	.align		4
        /*0000*/ 	.word	0x00000000
	.align		4
        /*0004*/ 	.word	0xffffffff
	.align		4
        /*0008*/ 	.word	0x00000000
	.align		4
        /*000c*/ 	.word	0xfffffffe
	.align		4
        /*0010*/ 	.word	0x00000000
	.align		4
        /*0014*/ 	.word	0xfffffffd
	.align		4
        /*0018*/ 	.word	0x00000000
	.align		4
        /*001c*/ 	.word	0xfffffffc


//--------------------- .text.triton_poi_fused__unsafe_index_add_mul_sigmoid_sub_37 --------------------------
	.section	.text.triton_poi_fused__unsafe_index_add_mul_sigmoid_sub_37,"ax",@progbits
	.align	128
        .global         triton_poi_fused__unsafe_index_add_mul_sigmoid_sub_37
        .type           triton_poi_fused__unsafe_index_add_mul_sigmoid_sub_37,@function
        .size           triton_poi_fused__unsafe_index_add_mul_sigmoid_sub_37,(.L_x_1 - triton_poi_fused__unsafe_index_add_mul_sigmoid_sub_37)
        .other          triton_poi_fused__unsafe_index_add_mul_sigmoid_sub_37,@"STO_CUDA_ENTRY STV_DEFAULT"
triton_poi_fused__unsafe_index_add_mul_sigmoid_sub_37:
.text.triton_poi_fused__unsafe_index_add_mul_sigmoid_sub_37:
[----:B------:R-:W-:Y:S01]  /*0000*/  LDC R1, c[0x0][0x28] ;  /* 0x00000a00ff017b82 */ /* 0x000fe20000000800 */
[----:B------:R-:W1:Y:S07]  /*0010*/  S2R R0, SR_TID.X ;  /* 0x0000000000007919 */ /* 0x000e6e0000002100 */
[----:B------:R-:W2:Y:S01]  /*0020*/  LDC.64 R12, c[0x0][0x220] ;  /* 0x00008800ff0c7b82 */ /* 0x000ea20000000a00 */
[----:B------:R-:W-:Y:S01]  /*0030*/  ULDC.64 UR4, c[0x0][0x208] ;  /* 0x0000820000047ab9 */ /* 0x000fe20000000a00 */
[----:B------:R-:W-:Y:S01]  /*0040*/  ULDC.64 UR10, c[0x0][0x260] ;  /* 0x00009800000a7ab9 */ /* 0x000fe20000000a00 */
[----:B------:R-:W3:Y:S01]  /*0050*/  S2R R3, SR_CTAID.X ;  /* 0x0000000000037919 */ /* 0x000ee20000002500 */
[----:B------:R-:W-:Y:S01]  /*0060*/  ULDC.64 UR8, c[0x0][0x258] ;  /* 0x0000960000087ab9 */ /* 0x000fe20000000a00 */
[----:B------:R-:W-:-:S03]  /*0070*/  ULDC.64 UR6, c[0x0][0x230] ;  /* 0x00008c0000067ab9 */ /* 0x000fc60000000a00 */
[----:B------:R-:W4:Y:S01]  /*0080*/  LDC.64 R8, c[0x0][0x238] ;  /* 0x00008e00ff087b82 */ /* 0x000f220000000a00 */
[----:B-1----:R-:W-:-:S05]  /*0090*/  IMAD.SHL.U32 R0, R0, 0x2, RZ ;  /* 0x0000000200007824 */ /* 0x002fca00078e00ff */
[----:B------:R-:W-:-:S05]  /*00a0*/  LOP3.LUT R0, R0, 0xfe, RZ, 0xc0, !PT ;  /* 0x000000fe00007812 */ /* 0x000fca00078ec0ff */
[----:B---3--:R-:W-:-:S05]  /*00b0*/  IMAD R0, R3, 0x100, R0 ;  /* 0x0000010003007824 */ /* 0x008fca00078e0200 */
[----:B------:R-:W-:-:S04]  /*00c0*/  SHF.R.S32.HI R5, RZ, 0x1f, R0 ;  /* 0x0000001fff057819 */ /* 0x000fc80000011400 */
[----:B------:R-:W-:Y:S02]  /*00d0*/  LEA.HI R6, R5, R0, RZ, 0x3 ;  /* 0x0000000005067211 */ /* 0x000fe400078f18ff */
[----:B------:R-:W1:Y:S02]  /*00e0*/  LDC.64 R4, c[0x0][0x228] ;  /* 0x00008a00ff047b82 */ /* 0x000e640000000a00 */
[----:B------:R-:W-:-:S04]  /*00f0*/  SHF.R.S32.HI R2, RZ, 0x3, R6 ;  /* 0x00000003ff027819 */ /* 0x000fc80000011406 */
[----:B------:R-:W-:-:S04]  /*0100*/  LEA.HI R7, R2, R2, RZ, 0x3 ;  /* 0x0000000202077211 */ /* 0x000fc800078f18ff */
[----:B------:R-:W-:-:S05]  /*0110*/  LOP3.LUT R7, R7, 0xfffffff8, RZ, 0xc0, !PT ;  /* 0xfffffff807077812 */ /* 0x000fca00078ec0ff */
[----:B------:R-:W-:Y:S01]  /*0120*/  IMAD.IADD R2, R2, 0x1, -R7 ;  /* 0x0000000102027824 */ /* 0x000fe200078e0a07 */
[----:B------:R-:W-:-:S03]  /*0130*/  LOP3.LUT R7, R6, 0xfffffff8, RZ, 0xc0, !PT ;  /* 0xfffffff806077812 */ /* 0x000fc600078ec0ff */
[----:B--2---:R-:W-:-:S04]  /*0140*/  IMAD.WIDE R12, R2, 0x8, R12 ;  /* 0x00000008020c7825 */ /* 0x004fc800078e020c */
[----:B------:R-:W-:Y:S02]  /*0150*/  IMAD.IADD R16, R0, 0x1, -R7 ;  /* 0x0000000100107824 */ /* 0x000fe400078e0a07 */
[----:B------:R-:W2:Y:S02]  /*0160*/  LDG.E.EL.64 R12, desc[UR4][R12.64] ;  /* 0x000000040c0c7981 */ /* 0x000ea4000c2e1b00 */
[----:B-1----:R-:W-:-:S06]  /*0170*/  IMAD.WIDE R4, R16, 0x8, R4 ;  /* 0x0000000810047825 */ /* 0x002fcc00078e0204 */
[----:B------:R-:W3:Y:S01]  /*0180*/  LDG.E.EL.128 R4, desc[UR4][R4.64] ;  /* 0x0000000404047981 */ /* 0x000ee2000c2e1d00 */
[----:B----4-:R-:W-:-:S06]  /*0190*/  IMAD.WIDE R8, R16, 0x8, R8 ;  /* 0x0000000810087825 */ /* 0x010fcc00078e0208 */
[----:B------:R-:W4:Y:S01]  /*01a0*/  LDG.E.EL.128 R8, desc[UR4][R8.64] ;  /* 0x0000000408087981 */ /* 0x000f22000c2e1d00 */
[----:B------:R-:W-:-:S04]  /*01b0*/  SHF.R.S32.HI R3, RZ, 0x17, R3 ;  /* 0x00000017ff037819 */ /* 0x000fc80000011403 */
[----:B------:R-:W-:-:S04]  /*01c0*/  SGXT R3, R3, 0x1 ;  /* 0x000000010303781a */ /* 0x000fc80000000200 */
[----:B------:R-:W-:-:S04]  /*01d0*/  LEA.HI R3, R3, R0, RZ, 0x6 ;  /* 0x0000000003037211 */ /* 0x000fc800078f30ff */
[----:B------:R-:W-:-:S04]  /*01e0*/  SHF.R.S32.HI R3, RZ, 0x6, R3 ;  /* 0x00000006ff037819 */ /* 0x000fc80000011403 */
[----:B------:R-:W-:Y:S02]  /*01f0*/  SHF.L.U32 R25, R3, 0x2, RZ ;  /* 0x0000000203197819 */ /* 0x000fe400000006ff */
[----:B--2---:R-:W-:-:S04]  /*0200*/  SHF.R.U32.HI R15, RZ, 0x1e, R13 ;  /* 0x0000001eff0f7819 */ /* 0x004fc8000001160d */
[----:B------:R-:W-:Y:S02]  /*0210*/  LOP3.LUT R15, R15, 0x2, RZ, 0xc0, !PT ;  /* 0x000000020f0f7812 */ /* 0x000fe400078ec0ff */
[----:B---3--:R-:W-:Y:S02]  /*0220*/  SHF.R.U32.HI R14, RZ, 0x1e, R5 ;  /* 0x0000001eff0e7819 */ /* 0x008fe40000011605 */
[----:B------:R-:W-:Y:S02]  /*0230*/  IADD3 R20, P0, R12, R15, RZ ;  /* 0x0000000f0c147210 */ /* 0x000fe40007f1e0ff */
[----:B------:R-:W-:Y:S02]  /*0240*/  LOP3.LUT R3, R14, 0x2, RZ, 0xc0, !PT ;  /* 0x000000020e037812 */ /* 0x000fe400078ec0ff */
[----:B------:R-:W-:Y:S01]  /*0250*/  SHF.R.S32.HI R14, RZ, 0x1f, R25 ;  /* 0x0000001fff0e7819 */ /* 0x000fe20000011419 */
[----:B------:R-:W-:Y:S01]  /*0260*/  IMAD.X R13, RZ, RZ, R13, P0 ;  /* 0x000000ffff0d7224 */ /* 0x000fe200000e060d */
[----:B------:R-:W-:-:S02]  /*0270*/  IADD3 R3, P0, R4, R3, RZ ;  /* 0x0000000304037210 */ /* 0x000fc40007f1e0ff */
[----:B------:R-:W-:-:S03]  /*0280*/  LEA R4, P1, R20, R25, 0x1 ;  /* 0x0000001914047211 */ /* 0x000fc600078208ff */
[----:B------:R-:W-:Y:S01]  /*0290*/  IMAD.X R5, RZ, RZ, R5, P0 ;  /* 0x000000ffff057224 */ /* 0x000fe200000e0605 */
[----:B------:R-:W-:Y:S02]  /*02a0*/  LEA.HI.X R20, R20, R14, R13, 0x1, P1 ;  /* 0x0000000e14147211 */ /* 0x000fe400008f0c0d */
[----:B------:R-:W-:-:S05]  /*02b0*/  IADD3 R15, P0, R4, R3, RZ ;  /* 0x00000003040f7210 */ /* 0x000fca0007f1e0ff */
[----:B------:R-:W-:Y:S02]  /*02c0*/  IMAD.X R12, R20, 0x1, R5, P0 ;  /* 0x00000001140c7824 */ /* 0x000fe400000e0605 */
[----:B------:R-:W-:-:S03]  /*02d0*/  IMAD.SHL.U32 R22, R15, 0x4, RZ ;  /* 0x000000040f167824 */ /* 0x000fc600078e00ff */
[----:B------:R-:W-:Y:S02]  /*02e0*/  SHF.L.U64.HI R15, R15, 0x2, R12 ;  /* 0x000000020f0f7819 */ /* 0x000fe4000001020c */
[----:B------:R-:W-:Y:S01]  /*02f0*/  IADD3 R28, P0, R22, UR10, RZ ;  /* 0x0000000a161c7c10 */ /* 0x000fe2000ff1e0ff */
[----:B------:R-:W1:Y:S03]  /*0300*/  LDC.64 R12, c[0x0][0x248] ;  /* 0x00009200ff0c7b82 */ /* 0x000e660000000a00 */
[----:B------:R-:W-:-:S05]  /*0310*/  IADD3.X R29, R15, UR11, RZ, P0, !PT ;  /* 0x0000000b0f1d7c10 */ /* 0x000fca00087fe4ff */
[----:B------:R-:W2:Y:S01]  /*0320*/  LDG.E.EL R27, desc[UR4][R28.64] ;  /* 0x000000041c1b7981 */ /* 0x000ea2000c2e1900 */
[----:B------:R-:W-:-:S04]  /*0330*/  IADD3 R18, P0, R22, UR8, RZ ;  /* 0x0000000816127c10 */ /* 0x000fc8000ff1e0ff */
[----:B------:R-:W-:-:S05]  /*0340*/  IADD3.X R19, R15, UR9, RZ, P0, !PT ;  /* 0x000000090f137c10 */ /* 0x000fca00087fe4ff */
[----:B------:R-:W3:Y:S01]  /*0350*/  LDG.E.EL R26, desc[UR4][R18.64] ;  /* 0x00000004121a7981 */ /* 0x000ee2000c2e1900 */
[----:B-1----:R-:W-:-:S05]  /*0360*/  IMAD.WIDE R12, R2, 0x8, R12 ;  /* 0x00000008020c7825 */ /* 0x002fca00078e020c */
[----:B------:R1:W5:Y:S01]  /*0370*/  LDG.E.EL.64 R18, desc[UR4][R12.64] ;  /* 0x000000040c127981 */ /* 0x000362000c2e1b00 */
[----:B----4-:R-:W-:Y:S02]  /*0380*/  SHF.R.U32.HI R17, RZ, 0x1e, R9 ;  /* 0x0000001eff117819 */ /* 0x010fe40000011609 */
[----:B------:R-:W-:Y:S02]  /*0390*/  IADD3 R22, P0, R22, UR6, RZ ;  /* 0x0000000616167c10 */ /* 0x000fe4000ff1e0ff */
[----:B------:R-:W-:Y:S02]  /*03a0*/  LOP3.LUT R17, R17, 0x2, RZ, 0xc0, !PT ;  /* 0x0000000211117812 */ /* 0x000fe400078ec0ff */
[----:B------:R-:W-:Y:S02]  /*03b0*/  IADD3.X R23, R15, UR7, RZ, P0, !PT ;  /* 0x000000070f177c10 */ /* 0x000fe400087fe4ff */
[----:B------:R-:W-:Y:S01]  /*03c0*/  IADD3 R8, P1, R8, R17, RZ ;  /* 0x0000001108087210 */ /* 0x000fe20007f3e0ff */
[----:B-1----:R-:W1:Y:S03]  /*03d0*/  LDC.64 R12, c[0x0][0x240] ;  /* 0x00009000ff0c7b82 */ /* 0x002e660000000a00 */
[----:B------:R-:W-:Y:S01]  /*03e0*/  IADD3.X R15, RZ, R9, RZ, P1, !PT ;  /* 0x00000009ff0f7210 */ /* 0x000fe20000ffe4ff */
[----:B------:R-:W4:Y:S01]  /*03f0*/  LDG.E.EL R23, desc[UR4][R22.64] ;  /* 0x0000000416177981 */ /* 0x000f22000c2e1900 */
[----:B------:R-:W-:-:S05]  /*0400*/  IADD3 R21, P0, R8, R4, RZ ;  /* 0x0000000408157210 */ /* 0x000fca0007f1e0ff */
[----:B------:R-:W-:Y:S02]  /*0410*/  IMAD.X R28, R15, 0x1, R20, P0 ;  /* 0x000000010f1c7824 */ /* 0x000fe400000e0614 */
[----:B------:R-:W-:-:S03]  /*0420*/  IMAD.SHL.U32 R24, R21, 0x4, RZ ;  /* 0x0000000415187824 */ /* 0x000fc600078e00ff */
[----:B------:R-:W-:Y:S02]  /*0430*/  SHF.L.U64.HI R21, R21, 0x2, R28 ;  /* 0x0000000215157819 */ /* 0x000fe4000001021c */
[----:B------:R-:W-:-:S04]  /*0440*/  IADD3 R28, P0, R24, UR6, RZ ;  /* 0x00000006181c7c10 */ /* 0x000fc8000ff1e0ff */
[----:B------:R-:W-:-:S05]  /*0450*/  IADD3.X R29, R21, UR7, RZ, P0, !PT ;  /* 0x00000007151d7c10 */ /* 0x000fca00087fe4ff */
[----:B------:R5:W4:Y:S01]  /*0460*/  LDG.E.EL R22, desc[UR4][R28.64] ;  /* 0x000000041c167981 */ /* 0x000b22000c2e1900 */
[----:B-1----:R-:W-:-:S06]  /*0470*/  IMAD.WIDE R16, R16, 0x4, R12 ;  /* 0x0000000410107825 */ /* 0x002fcc00078e020c */
[----:B------:R-:W4:Y:S01]  /*0480*/  LDG.E.EL.64 R16, desc[UR4][R16.64] ;  /* 0x0000000410107981 */ /* 0x000f22000c2e1b00 */
[----:B--2---:R-:W-:-:S04]  /*0490*/  FADD R27, RZ, -R27 ;  /* 0x8000001bff1b7221 */ /* 0x004fc80000000000 */
[----:B------:R-:W-:-:S05]  /*04a0*/  FMUL R9, R27, 1.4426950216293334961 ;  /* 0x3fb8aa3b1b097820 */ /* 0x000fca0000400000 */
[----:B------:R-:W-:-:S13]  /*04b0*/  FSETP.GEU.AND P0, PT, R9, -126, PT ;  /* 0xc2fc00000900780b */ /* 0x000fda0003f0e000 */
[----:B------:R-:W-:-:S04]  /*04c0*/  @!P0 FMUL R9, R9, 0.5 ;  /* 0x3f00000009098820 */ /* 0x000fc80000400000 */
[----:B------:R-:W1:Y:S02]  /*04d0*/  MUFU.EX2 R12, R9 ;  /* 0x00000009000c7308 */ /* 0x000e640000000800 */
[----:B-1----:R-:W-:-:S04]  /*04e0*/  @!P0 FMUL R12, R12, R12 ;  /* 0x0000000c0c0c8220 */ /* 0x002fc80000400000 */
[----:B------:R-:W-:-:S05]  /*04f0*/  FADD R30, R12, 1 ;  /* 0x3f8000000c1e7421 */ /* 0x000fca0000000000 */
[----:B------:R-:W-:Y:S01]  /*0500*/  FSETP.GT.AND P0, PT, R30, 8.50705917302346158658e+37, PT ;  /* 0x7e8000001e00780b */ /* 0x000fe20003f04000 */
[----:B------:R-:W-:-:S12]  /*0510*/  IMAD.MOV.U32 R12, RZ, RZ, 0x3e800000 ;  /* 0x3e800000ff0c7424 */ /* 0x000fd800078e00ff */
[----:B------:R-:W-:-:S06]  /*0520*/  @P0 FMUL R30, R30, 0.25 ;  /* 0x3e8000001e1e0820 */ /* 0x000fcc0000400000 */
[----:B------:R-:W1:Y:S01]  /*0530*/  MUFU.RCP R30, R30 ;  /* 0x0000001e001e7308 */ /* 0x000e620000001000 */
[----:B------:R-:W-:Y:S02]  /*0540*/  FSEL R13, R12, 1, P0 ;  /* 0x3f8000000c0d7808 */ /* 0x000fe40000000000 */
[----:B-----5:R-:W-:-:S04]  /*0550*/  SHF.R.U32.HI R29, RZ, 0x1e, R19 ;  /* 0x0000001eff1d7819 */ /* 0x020fc80000011613 */
[----:B------:R-:W-:Y:S01]  /*0560*/  LOP3.LUT R29, R29, 0x2, RZ, 0xc0, !PT ;  /* 0x000000021d1d7812 */ /* 0x000fe200078ec0ff */
[----:B-1----:R-:W-:-:S04]  /*0570*/  FMUL R13, R30, R13 ;  /* 0x0000000d1e0d7220 */ /* 0x002fc80000400000 */
[----:B---3--:R-:W-:Y:S01]  /*0580*/  FMUL R13, R26, R13 ;  /* 0x0000000d1a0d7220 */ /* 0x008fe20000400000 */
[----:B------:R-:W-:-:S04]  /*0590*/  IADD3 R26, P0, R24, UR8, RZ ;  /* 0x00000008181a7c10 */ /* 0x000fc8000ff1e0ff */
[----:B------:R-:W-:Y:S02]  /*05a0*/  IADD3.X R27, R21, UR9, RZ, P0, !PT ;  /* 0x00000009151b7c10 */ /* 0x000fe400087fe4ff */
[----:B------:R-:W-:Y:S02]  /*05b0*/  IADD3 R28, P0, R18, R29, RZ ;  /* 0x0000001d121c7210 */ /* 0x000fe40007f1e0ff */
[----:B------:R-:W-:Y:S01]  /*05c0*/  IADD3 R24, P1, R24, UR10, RZ ;  /* 0x0000000a18187c10 */ /* 0x000fe2000ff3e0ff */
[----:B------:R1:W2:Y:S01]  /*05d0*/  LDG.E.EL R9, desc[UR4][R26.64] ;  /* 0x000000041a097981 */ /* 0x0002a2000c2e1900 */
[----:B------:R-:W-:Y:S02]  /*05e0*/  IADD3.X R19, RZ, R19, RZ, P0, !PT ;  /* 0x00000013ff137210 */ /* 0x000fe400007fe4ff */
[----:B------:R-:W-:-:S04]  /*05f0*/  LEA R18, P0, R28, R25, 0x1 ;  /* 0x000000191c127211 */ /* 0x000fc800078008ff */
[----:B------:R-:W-:Y:S02]  /*0600*/  LEA.HI.X R14, R28, R14, R19, 0x1, P0 ;  /* 0x0000000e1c0e7211 */ /* 0x000fe400000f0c13 */
[----:B------:R-:W-:-:S04]  /*0610*/  SHF.R.U32.HI R19, RZ, 0x1e, R7 ;  /* 0x0000001eff137819 */ /* 0x000fc80000011607 */
[----:B------:R-:W-:-:S04]  /*0620*/  LOP3.LUT R19, R19, 0x2, RZ, 0xc0, !PT ;  /* 0x0000000213137812 */ /* 0x000fc800078ec0ff */
[----:B------:R-:W-:Y:S02]  /*0630*/  IADD3 R6, P0, R6, R19, RZ ;  /* 0x0000001306067210 */ /* 0x000fe40007f1e0ff */
[----:B------:R-:W-:-:S04]  /*0640*/  SHF.R.U32.HI R19, RZ, 0x1e, R11 ;  /* 0x0000001eff137819 */ /* 0x000fc8000001160b */
[----:B------:R-:W-:Y:S01]  /*0650*/  LOP3.LUT R19, R19, 0x2, RZ, 0xc0, !PT ;  /* 0x0000000213137812 */ /* 0x000fe200078ec0ff */
[----:B------:R-:W-:-:S03]  /*0660*/  IMAD.X R7, RZ, RZ, R7, P0 ;  /* 0x000000ffff077224 */ /* 0x000fc600000e0607 */
[----:B------:R-:W-:Y:S02]  /*0670*/  IADD3 R19, P0, R10, R19, RZ ;  /* 0x000000130a137210 */ /* 0x000fe40007f1e0ff */
[----:B------:R-:W-:-:S03]  /*0680*/  IADD3.X R25, R21, UR11, RZ, P1, !PT ;  /* 0x0000000b15197c10 */ /* 0x000fc60008ffe4ff */
[----:B------:R-:W-:Y:S01]  /*0690*/  IMAD.X R10, RZ, RZ, R11, P0 ;  /* 0x000000ffff0a7224 */ /* 0x000fe200000e060b */
[----:B------:R-:W-:Y:S01]  /*06a0*/  IADD3 R21, P0, R4, R6, RZ ;  /* 0x0000000604157210 */ /* 0x000fe20007f1e0ff */
[----:B------:R3:W5:Y:S03]  /*06b0*/  LDG.E.EL R11, desc[UR4][R24.64] ;  /* 0x00000004180b7981 */ /* 0x000766000c2e1900 */
[----:B-1----:R-:W-:Y:S01]  /*06c0*/  SHF.L.U32 R26, R21, 0x2, RZ ;  /* 0x00000002151a7819 */ /* 0x002fe200000006ff */
[----:B------:R-:W-:-:S05]  /*06d0*/  IMAD.X R28, R20, 0x1, R7, P0 ;  /* 0x00000001141c7824 */ /* 0x000fca00000e0607 */
[----:B------:R-:W-:Y:S02]  /*06e0*/  SHF.L.U64.HI R21, R21, 0x2, R28 ;  /* 0x0000000215157819 */ /* 0x000fe4000001021c */
[----:B---3--:R-:W-:-:S04]  /*06f0*/  IADD3 R24, P0, R26, UR6, RZ ;  /* 0x000000061a187c10 */ /* 0x008fc8000ff1e0ff */
[----:B------:R-:W-:Y:S01]  /*0700*/  IADD3.X R25, R21, UR7, RZ, P0, !PT ;  /* 0x0000000715197c10 */ /* 0x000fe200087fe4ff */
[----:B----4-:R-:W-:-:S04]  /*0710*/  FADD R27, -R23, R22 ;  /* 0x00000016171b7221 */ /* 0x010fc80000000100 */
[----:B------:R1:W3:Y:S01]  /*0720*/  LDG.E.EL R22, desc[UR4][R24.64] ;  /* 0x0000000418167981 */ /* 0x0002e2000c2e1900 */
[----:B------:R-:W-:Y:S01]  /*0730*/  FFMA R23, R16, R27, R23 ;  /* 0x0000001b10177223 */ /* 0x000fe20000000017 */
[----:B-1----:R-:W-:Y:S02]  /*0740*/  IADD3 R24, P0, R26, UR8, RZ ;  /* 0x000000081a187c10 */ /* 0x002fe4000ff1e0ff */
[----:B------:R-:W-:Y:S02]  /*0750*/  IADD3 R26, P1, R26, UR10, RZ ;  /* 0x0000000a1a1a7c10 */ /* 0x000fe4000ff3e0ff */
[----:B------:R-:W-:Y:S02]  /*0760*/  IADD3.X R25, R21, UR9, RZ, P0, !PT ;  /* 0x0000000915197c10 */ /* 0x000fe400087fe4ff */
[----:B------:R-:W-:Y:S02]  /*0770*/  IADD3 R28, P0, R19, R4, RZ ;  /* 0x00000004131c7210 */ /* 0x000fe40007f1e0ff */
[----:B------:R-:W-:Y:S01]  /*0780*/  IADD3.X R27, R21, UR11, RZ, P1, !PT ;  /* 0x0000000b151b7c10 */ /* 0x000fe20008ffe4ff */
[----:B------:R-:W4:Y:S02]  /*0790*/  LDG.E.EL R24, desc[UR4][R24.64] ;  /* 0x0000000418187981 */ /* 0x000f24000c2e1900 */
[----:B------:R-:W-:-:S02]  /*07a0*/  IMAD.X R29, R10, 0x1, R20, P0 ;  /* 0x000000010a1d7824 */ /* 0x000fc400000e0614 */
[----:B------:R-:W-:-:S03]  /*07b0*/  IMAD.SHL.U32 R20, R28, 0x4, RZ ;  /* 0x000000041c147824 */ /* 0x000fc600078e00ff */
[----:B------:R-:W-:Y:S01]  /*07c0*/  SHF.L.U64.HI R4, R28, 0x2, R29 ;  /* 0x000000021c047819 */ /* 0x000fe2000001021d */
[----:B------:R1:W2:Y:S02]  /*07d0*/  LDG.E.EL R25, desc[UR4][R26.64] ;  /* 0x000000041a197981 */ /* 0x0002a4000c2e1900 */
[----:B-1----:R-:W-:-:S04]  /*07e0*/  IADD3 R26, P0, R20, UR6, RZ ;  /* 0x00000006141a7c10 */ /* 0x002fc8000ff1e0ff */
[----:B------:R-:W-:Y:S02]  /*07f0*/  IADD3.X R27, R4, UR7, RZ, P0, !PT ;  /* 0x00000007041b7c10 */ /* 0x000fe400087fe4ff */
[----:B------:R-:W-:Y:S02]  /*0800*/  IADD3 R3, P0, R18, R3, RZ ;  /* 0x0000000312037210 */ /* 0x000fe40007f1e0ff */
[----:B------:R-:W-:Y:S01]  /*0810*/  IADD3 R8, P2, R18, R8, RZ ;  /* 0x0000000812087210 */ /* 0x000fe20007f5e0ff */
[----:B------:R1:W3:Y:S01]  /*0820*/  LDG.E.EL R26, desc[UR4][R26.64] ;  /* 0x000000041a1a7981 */ /* 0x0002e2000c2e1900 */
[----:B------:R-:W-:Y:S02]  /*0830*/  IADD3 R6, P1, R18, R6, RZ ;  /* 0x0000000612067210 */ /* 0x000fe40007f3e0ff */
[----:B-1----:R-:W-:Y:S02]  /*0840*/  IADD3 R27, P3, R18, R19, RZ ;  /* 0x00000013121b7210 */ /* 0x002fe40007f7e0ff */
[----:B------:R-:W-:-:S04]  /*0850*/  IADD3 R18, P4, R20, UR8, RZ ;  /* 0x0000000814127c10 */ /* 0x000fc8000ff9e0ff */
[----:B------:R-:W-:-:S05]  /*0860*/  IADD3.X R19, R4, UR9, RZ, P4, !PT ;  /* 0x0000000904137c10 */ /* 0x000fca000a7fe4ff */
[----:B------:R1:W2:Y:S02]  /*0870*/  LDG.E.EL R28, desc[UR4][R18.64] ;  /* 0x00000004121c7981 */ /* 0x0002a4000c2e1900 */
[----:B-1----:R-:W1:Y:S01]  /*0880*/  LDC.64 R18, c[0x0][0x250] ;  /* 0x00009400ff127b82 */ /* 0x002e620000000a00 */
[C---:B------:R-:W-:Y:S01]  /*0890*/  IMAD.X R5, R14.reuse, 0x1, R5, P0 ;  /* 0x000000010e057824 */ /* 0x040fe200000e0605 */
[----:B------:R-:W-:Y:S01]  /*08a0*/  IADD3.X R15, R14, R15, RZ, P2, !PT ;  /* 0x0000000f0e0f7210 */ /* 0x000fe200017fe4ff */
[C---:B------:R-:W-:Y:S01]  /*08b0*/  IMAD.X R7, R14.reuse, 0x1, R7, P1 ;  /* 0x000000010e077824 */ /* 0x040fe200008e0607 */
[----:B------:R-:W-:Y:S01]  /*08c0*/  IADD3 R20, P5, R20, UR10, RZ ;  /* 0x0000000a14147c10 */ /* 0x000fe2000ffbe0ff */
[----:B------:R-:W-:Y:S02]  /*08d0*/  IMAD.X R10, R14, 0x1, R10, P3 ;  /* 0x000000010e0a7824 */ /* 0x000fe400018e060a */
[----:B------:R-:W-:Y:S01]  /*08e0*/  IMAD.SHL.U32 R14, R3, 0x4, RZ ;  /* 0x00000004030e7824 */ /* 0x000fe200078e00ff */
[----:B------:R-:W-:-:S02]  /*08f0*/  IADD3.X R21, R4, UR11, RZ, P5, !PT ;  /* 0x0000000b04157c10 */ /* 0x000fc4000affe4ff */
[----:B------:R-:W-:Y:S02]  /*0900*/  SHF.L.U64.HI R3, R3, 0x2, R5 ;  /* 0x0000000203037819 */ /* 0x000fe40000010205 */
[----:B------:R-:W-:Y:S01]  /*0910*/  IADD3 R4, P0, R14, UR6, RZ ;  /* 0x000000060e047c10 */ /* 0x000fe2000ff1e0ff */
[----:B------:R1:W2:Y:S03]  /*0920*/  LDG.E.EL R20, desc[UR4][R20.64] ;  /* 0x0000000414147981 */ /* 0x0002a6000c2e1900 */
[----:B------:R-:W-:Y:S02]  /*0930*/  IADD3.X R5, R3, UR7, RZ, P0, !PT ;  /* 0x0000000703057c10 */ /* 0x000fe400087fe4ff */
[C---:B01----:R-:W-:Y:S02]  /*0940*/  SHF.L.U64.HI R21, R8.reuse, 0x2, R15 ;  /* 0x0000000208157819 */ /* 0x043fe4000001020f */
[----:B------:R-:W-:Y:S01]  /*0950*/  SHF.L.U32 R8, R8, 0x2, RZ ;  /* 0x0000000208087819 */ /* 0x000fe200000006ff */
[----:B------:R-:W-:-:S02]  /*0960*/  IMAD.WIDE R18, R2, 0x4, R18 ;  /* 0x0000000402127825 */ /* 0x000fc400078e0212 */
[----:B------:R0:W2:Y:S04]  /*0970*/  LDG.E.EL R2, desc[UR4][R4.64] ;  /* 0x0000000404027981 */ /* 0x0000a8000c2e1900 */
[----:B------:R-:W2:Y:S01]  /*0980*/  LDG.E.EL R18, desc[UR4][R18.64] ;  /* 0x0000000412127981 */ /* 0x000ea2000c2e1900 */
[----:B0-----:R-:W-:-:S04]  /*0990*/  IADD3 R4, P0, R8, UR6, RZ ;  /* 0x0000000608047c10 */ /* 0x001fc8000ff1e0ff */
[----:B------:R-:W-:-:S05]  /*09a0*/  IADD3.X R5, R21, UR7, RZ, P0, !PT ;  /* 0x0000000715057c10 */ /* 0x000fca00087fe4ff */
[----:B------:R0:W2:Y:S01]  /*09b0*/  LDG.E.EL R19, desc[UR4][R4.64] ;  /* 0x0000000404137981 */ /* 0x0000a2000c2e1900 */
[C---:B------:R-:W-:Y:S01]  /*09c0*/  SHF.L.U64.HI R7, R6.reuse, 0x2, R7 ;  /* 0x0000000206077819 */ /* 0x040fe20000010207 */
[----:B------:R-:W-:Y:S01]  /*09d0*/  IMAD.SHL.U32 R6, R6, 0x4, RZ ;  /* 0x0000000406067824 */ /* 0x000fe200078e00ff */
[----:B0-----:R-:W-:-:S04]  /*09e0*/  IADD3 R4, P0, R14, UR8, RZ ;  /* 0x000000080e047c10 */ /* 0x001fc8000ff1e0ff */
[----:B------:R-:W-:Y:S02]  /*09f0*/  IADD3.X R5, R3, UR9, RZ, P0, !PT ;  /* 0x0000000903057c10 */ /* 0x000fe400087fe4ff */
[----:B------:R-:W-:Y:S02]  /*0a00*/  IADD3 R14, P0, R14, UR10, RZ ;  /* 0x0000000a0e0e7c10 */ /* 0x000fe4000ff1e0ff */
[C---:B------:R-:W-:Y:S01]  /*0a10*/  SHF.L.U64.HI R10, R27.reuse, 0x2, R10 ;  /* 0x000000021b0a7819 */ /* 0x040fe2000001020a */
[----:B------:R-:W-:Y:S01]  /*0a20*/  IMAD.SHL.U32 R27, R27, 0x4, RZ ;  /* 0x000000041b1b7824 */ /* 0x000fe200078e00ff */
[----:B------:R-:W-:Y:S01]  /*0a30*/  IADD3.X R15, R3, UR11, RZ, P0, !PT ;  /* 0x0000000b030f7c10 */ /* 0x000fe200087fe4ff */
[----:B------:R-:W4:Y:S01]  /*0a40*/  LDG.E.EL R4, desc[UR4][R4.64] ;  /* 0x0000000404047981 */ /* 0x000f22000c2e1900 */
[----:B------:R-:W-:-:S03]  /*0a50*/  IADD3 R30, P0, R6, UR6, RZ ;  /* 0x00000006061e7c10 */ /* 0x000fc6000ff1e0ff */
[----:B------:R-:W4:Y:S01]  /*0a60*/  LDG.E.EL R14, desc[UR4][R14.64] ;  /* 0x000000040e0e7981 */ /* 0x000f22000c2e1900 */
[----:B------:R-:W-:-:S05]  /*0a70*/  IADD3.X R31, R7, UR7, RZ, P0, !PT ;  /* 0x00000007071f7c10 */ /* 0x000fca00087fe4ff */
[----:B------:R-:W4:Y:S01]  /*0a80*/  LDG.E.EL R5, desc[UR4][R30.64] ;  /* 0x000000041e057981 */ /* 0x000f22000c2e1900 */
[----:B---3--:R-:W-:-:S04]  /*0a90*/  FADD R26, -R22, R26 ;  /* 0x0000001a161a7221 */ /* 0x008fc80000000100 */
[----:B------:R-:W-:Y:S01]  /*0aa0*/  FFMA R22, R17, R26, R22 ;  /* 0x0000001a11167223 */ /* 0x000fe20000000016 */
[----:B--2---:R-:W-:-:S04]  /*0ab0*/  FADD R19, -R2, R19 ;  /* 0x0000001302137221 */ /* 0x004fc80000000100 */
[----:B------:R-:W-:Y:S01]  /*0ac0*/  FFMA R26, R16, R19, R2 ;  /* 0x00000013101a7223 */ /* 0x000fe20000000002 */
[----:B------:R-:W-:-:S04]  /*0ad0*/  IADD3 R2, P0, R27, UR6, RZ ;  /* 0x000000061b027c10 */ /* 0x000fc8000ff1e0ff */
[----:B------:R-:W-:-:S05]  /*0ae0*/  IADD3.X R3, R10, UR7, RZ, P0, !PT ;  /* 0x000000070a037c10 */ /* 0x000fca00087fe4ff */
[----:B------:R0:W2:Y:S02]  /*0af0*/  LDG.E.EL R15, desc[UR4][R2.64] ;  /* 0x00000004020f7981 */ /* 0x0000a4000c2e1900 */
[----:B0-----:R-:W-:-:S04]  /*0b00*/  IADD3 R2, P0, R6, UR8, RZ ;  /* 0x0000000806027c10 */ /* 0x001fc8000ff1e0ff */
[----:B------:R-:W-:Y:S02]  /*0b10*/  IADD3.X R3, R7, UR9, RZ, P0, !PT ;  /* 0x0000000907037c10 */ /* 0x000fe400087fe4ff */
[----:B------:R-:W-:-:S03]  /*0b20*/  IADD3 R6, P1, R6, UR10, RZ ;  /* 0x0000000a06067c10 */ /* 0x000fc6000ff3e0ff */
[----:B------:R0:W3:Y:S01]  /*0b30*/  LDG.E.EL R19, desc[UR4][R2.64] ;  /* 0x0000000402137981 */ /* 0x0000e2000c2e1900 */
[----:B------:R-:W-:Y:S02]  /*0b40*/  IADD3.X R7, R7, UR11, RZ, P1, !PT ;  /* 0x0000000b07077c10 */ /* 0x000fe40008ffe4ff */
[----:B0-----:R-:W-:-:S03]  /*0b50*/  IADD3 R2, P0, R8, UR8, RZ ;  /* 0x0000000808027c10 */ /* 0x001fc6000ff1e0ff */
[----:B------:R-:W3:Y:S01]  /*0b60*/  LDG.E.EL R6, desc[UR4][R6.64] ;  /* 0x0000000406067981 */ /* 0x000ee2000c2e1900 */
[----:B------:R-:W-:Y:S02]  /*0b70*/  IADD3.X R3, R21, UR9, RZ, P0, !PT ;  /* 0x0000000915037c10 */ /* 0x000fe400087fe4ff */
[----:B------:R-:W-:-:S03]  /*0b80*/  IADD3 R30, P1, R8, UR10, RZ ;  /* 0x0000000a081e7c10 */ /* 0x000fc6000ff3e0ff */
[----:B------:R0:W3:Y:S01]  /*0b90*/  LDG.E.EL R7, desc[UR4][R2.64] ;  /* 0x0000000402077981 */ /* 0x0000e2000c2e1900 */
[----:B------:R-:W-:-:S05]  /*0ba0*/  IADD3.X R31, R21, UR11, RZ, P1, !PT ;  /* 0x0000000b151f7c10 */ /* 0x000fca0008ffe4ff */
[----:B------:R-:W3:Y:S01]  /*0bb0*/  LDG.E.EL R30, desc[UR4][R30.64] ;  /* 0x000000041e1e7981 */ /* 0x000ee2000c2e1900 */
[----:B0-----:R-:W-:-:S04]  /*0bc0*/  IADD3 R2, P0, R27, UR10, RZ ;  /* 0x0000000a1b027c10 */ /* 0x001fc8000ff1e0ff */
[----:B------:R-:W-:-:S05]  /*0bd0*/  IADD3.X R3, R10, UR11, RZ, P0, !PT ;  /* 0x0000000b0a037c10 */ /* 0x000fca00087fe4ff */
[----:B------:R0:W3:Y:S02]  /*0be0*/  LDG.E.EL R8, desc[UR4][R2.64] ;  /* 0x0000000402087981 */ /* 0x0000e4000c2e1900 */
[----:B0-----:R-:W-:-:S04]  /*0bf0*/  IADD3 R2, P0, R27, UR8, RZ ;  /* 0x000000081b027c10 */ /* 0x001fc8000ff1e0ff */
[----:B------:R-:W-:-:S05]  /*0c00*/  IADD3.X R3, R10, UR9, RZ, P0, !PT ;  /* 0x000000090a037c10 */ /* 0x000fca00087fe4ff */
[----:B------:R0:W3:Y:S02]  /*0c10*/  LDG.E.EL R10, desc[UR4][R2.64] ;  /* 0x00000004020a7981 */ /* 0x0000e4000c2e1900 */
[----:B0-----:R-:W0:Y:S02]  /*0c20*/  LDC.64 R2, c[0x0][0x268] ;  /* 0x00009a00ff027b82 */ /* 0x001e240000000a00 */
[----:B0-----:R-:W-:-:S06]  /*0c30*/  IMAD.WIDE R2, R0, 0x4, R2 ;  /* 0x0000000400027825 */ /* 0x001fcc00078e0202 */
[----:B------:R-:W3:Y:S01]  /*0c40*/  LDG.E.64 R2, desc[UR4][R2.64] ;  /* 0x0000000402027981 */ /* 0x000ee2000c1e1b00 */
[----:B-----5:R-:W-:-:S04]  /*0c50*/  FADD R11, RZ, -R11 ;  /* 0x8000000bff0b7221 */ /* 0x020fc80000000000 */
[----:B------:R-:W-:-:S05]  /*0c60*/  FMUL R21, R11, 1.4426950216293334961 ;  /* 0x3fb8aa3b0b157820 */ /* 0x000fca0000400000 */
[----:B------:R-:W-:Y:S01]  /*0c70*/  FSETP.GEU.AND P0, PT, R21, -126, PT ;  /* 0xc2fc00001500780b */ /* 0x000fe20003f0e000 */
[----:B------:R-:W-:Y:S01]  /*0c80*/  FADD R26, -R23, R26 ;  /* 0x0000001a171a7221 */ /* 0x000fe20000000100 */
[----:B------:R-:W-:-:S03]  /*0c90*/  FADD R25, RZ, -R25 ;  /* 0x80000019ff197221 */ /* 0x000fc60000000000 */
[----:B------:R-:W-:Y:S01]  /*0ca0*/  FFMA R23, R18, R26, R23 ;  /* 0x0000001a12177223 */ /* 0x000fe20000000017 */
[----:B------:R-:W-:-:S07]  /*0cb0*/  FMUL R25, R25, 1.4426950216293334961 ;  /* 0x3fb8aa3b19197820 */ /* 0x000fce0000400000 */
[----:B------:R-:W-:Y:S01]  /*0cc0*/  @!P0 FMUL R21, R21, 0.5 ;  /* 0x3f00000015158820 */ /* 0x000fe20000400000 */
[----:B------:R-:W-:Y:S01]  /*0cd0*/  FADD R20, RZ, -R20 ;  /* 0x80000014ff147221 */ /* 0x000fe20000000000 */
[----:B------:R-:W-:Y:S01]  /*0ce0*/  FSETP.GEU.AND P3, PT, R25, -126, PT ;  /* 0xc2fc00001900780b */ /* 0x000fe20003f6e000 */
[----:B----4-:R-:W-:Y:S02]  /*0cf0*/  FADD R14, RZ, -R14 ;  /* 0x8000000eff0e7221 */ /* 0x010fe40000000000 */
[----:B------:R-:W-:-:S05]  /*0d00*/  FMUL R11, R20, 1.4426950216293334961 ;  /* 0x3fb8aa3b140b7820 */ /* 0x000fca0000400000 */
[----:B------:R-:W-:-:S05]  /*0d10*/  FSETP.GEU.AND P4, PT, R11, -126, PT ;  /* 0xc2fc00000b00780b */ /* 0x000fca0003f8e000 */
[----:B------:R-:W-:Y:S01]  /*0d20*/  @!P3 FMUL R25, R25, 0.5 ;  /* 0x3f0000001919b820 */ /* 0x000fe20000400000 */
[----:B------:R-:W-:-:S07]  /*0d30*/  FADD R23, RZ, -R23 ;  /* 0x80000017ff177221 */ /* 0x000fce0000000000 */
[----:B------:R-:W-:Y:S01]  /*0d40*/  @!P4 FMUL R11, R11, 0.5 ;  /* 0x3f0000000b0bc820 */ /* 0x000fe20000400000 */
[----:B--2---:R-:W-:-:S04]  /*0d50*/  FADD R26, -R5, R15 ;  /* 0x0000000f051a7221 */ /* 0x004fc80000000100 */
[----:B------:R-:W-:Y:S02]  /*0d60*/  FFMA R15, R17, R26, R5 ;  /* 0x0000001a110f7223 */ /* 0x000fe40000000005 */
[----:B------:R-:W0:Y:S02]  /*0d70*/  MUFU.EX2 R5, R21 ;  /* 0x0000001500057308 */ /* 0x000e240000000800 */
[----:B------:R-:W-:-:S04]  /*0d80*/  FADD R15, -R22, R15 ;  /* 0x0000000f160f7221 */ /* 0x000fc80000000100 */
[----:B------:R-:W-:Y:S01]  /*0d90*/  FFMA R22, R18, R15, R22 ;  /* 0x0000000f12167223 */ /* 0x000fe20000000016 */
[----:B------:R-:W-:-:S05]  /*0da0*/  FMUL R15, R14, 1.4426950216293334961 ;  /* 0x3fb8aa3b0e0f7820 */ /* 0x000fca0000400000 */
[----:B------:R-:W-:Y:S01]  /*0db0*/  FSETP.GEU.AND P5, PT, R15, -126, PT ;  /* 0xc2fc00000f00780b */ /* 0x000fe20003fae000 */
[----:B0-----:R-:W-:Y:S01]  /*0dc0*/  @!P0 FMUL R5, R5, R5 ;  /* 0x0000000505058220 */ /* 0x001fe20000400000 */
[----:B---3--:R-:W-:-:S04]  /*0dd0*/  FADD R6, RZ, -R6 ;  /* 0x80000006ff067221 */ /* 0x008fc80000000000 */
[----:B------:R-:W-:Y:S01]  /*0de0*/  FMUL R20, R6, 1.4426950216293334961 ;  /* 0x3fb8aa3b06147820 */ /* 0x000fe20000400000 */
[----:B------:R-:W-:Y:S01]  /*0df0*/  FADD R5, R5, 1 ;  /* 0x3f80000005057421 */ /* 0x000fe20000000000 */
[----:B------:R-:W-:-:S04]  /*0e00*/  FADD R30, RZ, -R30 ;  /* 0x8000001eff1e7221 */ /* 0x000fc80000000000 */
[----:B------:R-:W-:Y:S01]  /*0e10*/  FMUL R26, R30, 1.4426950216293334961 ;  /* 0x3fb8aa3b1e1a7820 */ /* 0x000fe20000400000 */
[----:B------:R-:W-:-:S04]  /*0e20*/  FADD R8, RZ, -R8 ;  /* 0x80000008ff087221 */ /* 0x000fc80000000000 */
[----:B------:R-:W-:Y:S01]  /*0e30*/  FMUL R21, R8, 1.4426950216293334961 ;  /* 0x3fb8aa3b08157820 */ /* 0x000fe20000400000 */
[----:B------:R-:W-:Y:S02]  /*0e40*/  FSETP.GEU.AND P6, PT, R20, -126, PT ;  /* 0xc2fc00001400780b */ /* 0x000fe40003fce000 */
[----:B------:R-:W-:Y:S02]  /*0e50*/  FSETP.GEU.AND P0, PT, R26, -126, PT ;  /* 0xc2fc00001a00780b */ /* 0x000fe40003f0e000 */
[----:B------:R-:W-:Y:S01]  /*0e60*/  FSETP.GEU.AND P1, PT, R21, -126, PT ;  /* 0xc2fc00001500780b */ /* 0x000fe20003f2e000 */
[----:B------:R-:W0:Y:S01]  /*0e70*/  MUFU.EX2 R6, R25 ;  /* 0x0000001900067308 */ /* 0x000e220000000800 */
[----:B------:R-:W-:Y:S01]  /*0e80*/  FSETP.GT.AND P2, PT, R5, 8.50705917302346158658e+37, PT ;  /* 0x7e8000000500780b */ /* 0x000fe20003f44000 */
[----:B------:R-:W-:Y:S01]  /*0e90*/  @!P5 FMUL R15, R15, 0.5 ;  /* 0x3f0000000f0fd820 */ /* 0x000fe20000400000 */
[----:B------:R-:W-:Y:S01]  /*0ea0*/  FADD R22, RZ, -R22 ;  /* 0x80000016ff167221 */ /* 0x000fe20000000000 */
[----:B------:R-:W-:-:S04]  /*0eb0*/  FMUL R8, R23, 1.4426950216293334961 ;  /* 0x3fb8aa3b17087820 */ /* 0x000fc80000400000 */
[----:B------:R1:W2:Y:S01]  /*0ec0*/  MUFU.EX2 R14, R11 ;  /* 0x0000000b000e7308 */ /* 0x0002a20000000800 */
[----:B------:R-:W-:Y:S01]  /*0ed0*/  @!P6 FMUL R20, R20, 0.5 ;  /* 0x3f0000001414e820 */ /* 0x000fe20000400000 */
[----:B------:R-:W-:Y:S02]  /*0ee0*/  @!P0 FMUL R26, R26, 0.5 ;  /* 0x3f0000001a1a8820 */ /* 0x000fe40000400000 */
[----:B------:R-:W-:Y:S01]  /*0ef0*/  @!P1 FMUL R21, R21, 0.5 ;  /* 0x3f00000015159820 */ /* 0x000fe20000400000 */
[----:B------:R-:W-:-:S03]  /*0f00*/  FMUL R29, R22, 1.4426950216293334961 ;  /* 0x3fb8aa3b161d7820 */ /* 0x000fc60000400000 */
[----:B------:R-:W3:Y:S01]  /*0f10*/  MUFU.EX2 R15, R15 ;  /* 0x0000000f000f7308 */ /* 0x000ee20000000800 */
[----:B------:R-:W-:Y:S01]  /*0f20*/  @P2 FMUL R5, R5, 0.25 ;  /* 0x3e80000005052820 */ /* 0x000fe20000400000 */
[----:B-1----:R-:W-:Y:S01]  /*0f30*/  FSEL R11, R12, 1, P2 ;  /* 0x3f8000000c0b7808 */ /* 0x002fe20001000000 */
[----:B0-----:R-:W-:Y:S01]  /*0f40*/  @!P3 FMUL R6, R6, R6 ;  /* 0x000000060606b220 */ /* 0x001fe20000400000 */
[----:B------:R-:W-:-:S04]  /*0f50*/  FSETP.GEU.AND P2, PT, R8, -126, PT ;  /* 0xc2fc00000800780b */ /* 0x000fc80003f4e000 */
[----:B------:R-:W0:Y:S01]  /*0f60*/  MUFU.EX2 R22, R26 ;  /* 0x0000001a00167308 */ /* 0x000e220000000800 */
[----:B------:R-:W-:Y:S01]  /*0f70*/  FSETP.GEU.AND P3, PT, R29, -126, PT ;  /* 0xc2fc00001d00780b */ /* 0x000fe20003f6e000 */
[----:B------:R-:W-:-:S06]  /*0f80*/  FADD R30, R6, 1 ;  /* 0x3f800000061e7421 */ /* 0x000fcc0000000000 */
[----:B------:R-:W1:Y:S08]  /*0f90*/  MUFU.EX2 R21, R21 ;  /* 0x0000001500157308 */ /* 0x000e700000000800 */
[----:B------:R-:W4:Y:S01]  /*0fa0*/  MUFU.EX2 R20, R20 ;  /* 0x0000001400147308 */ /* 0x000f220000000800 */
[----:B--2---:R-:W-:Y:S01]  /*0fb0*/  @!P4 FMUL R14, R14, R14 ;  /* 0x0000000e0e0ec220 */ /* 0x004fe20000400000 */
[----:B------:R-:W-:Y:S01]  /*0fc0*/  FSETP.GT.AND P4, PT, R30, 8.50705917302346158658e+37, PT ;  /* 0x7e8000001e00780b */ /* 0x000fe20003f84000 */
[----:B---3--:R-:W-:Y:S01]  /*0fd0*/  @!P5 FMUL R15, R15, R15 ;  /* 0x0000000f0f0fd220 */ /* 0x008fe20000400000 */
[----:B0-----:R-:W-:Y:S01]  /*0fe0*/  @!P0 FMUL R22, R22, R22 ;  /* 0x0000001616168220 */ /* 0x001fe20000400000 */
[----:B------:R-:W-:Y:S01]  /*0ff0*/  FADD R23, R14, 1 ;  /* 0x3f8000000e177421 */ /* 0x000fe20000000000 */
[----:B------:R-:W-:Y:S01]  /*1000*/  @!P2 FMUL R8, R8, 0.5 ;  /* 0x3f0000000808a820 */ /* 0x000fe20000400000 */
[----:B-1----:R-:W-:Y:S01]  /*1010*/  @!P1 FMUL R21, R21, R21 ;  /* 0x0000001515159220 */ /* 0x002fe20000400000 */
[----:B------:R-:W-:Y:S01]  /*1020*/  FADD R25, R15, 1 ;  /* 0x3f8000000f197421 */ /* 0x000fe20000000000 */
[----:B------:R-:W-:Y:S01]  /*1030*/  @!P3 FMUL R29, R29, 0.5 ;  /* 0x3f0000001d1db820 */ /* 0x000fe20000400000 */
[----:B------:R-:W-:Y:S01]  /*1040*/  FADD R22, R22, 1 ;  /* 0x3f80000016167421 */ /* 0x000fe20000000000 */
[----:B------:R-:W-:Y:S01]  /*1050*/  FSETP.GT.AND P5, PT, R23, 8.50705917302346158658e+37, PT ;  /* 0x7e8000001700780b */ /* 0x000fe20003fa4000 */
[----:B------:R-:W-:Y:S01]  /*1060*/  FADD R15, R21, 1 ;  /* 0x3f800000150f7421 */ /* 0x000fe20000000000 */
[----:B----4-:R-:W-:Y:S01]  /*1070*/  @!P6 FMUL R20, R20, R20 ;  /* 0x000000141414e220 */ /* 0x010fe20000400000 */
[----:B------:R-:W0:Y:S01]  /*1080*/  MUFU.EX2 R8, R8 ;  /* 0x0000000800087308 */ /* 0x000e220000000800 */
[----:B------:R-:W-:-:S02]  /*1090*/  FSETP.GT.AND P6, PT, R25, 8.50705917302346158658e+37, PT ;  /* 0x7e8000001900780b */ /* 0x000fc40003fc4000 */
[----:B------:R-:W-:Y:S01]  /*10a0*/  FADD R27, R20, 1 ;  /* 0x3f800000141b7421 */ /* 0x000fe20000000000 */
[----:B------:R-:W-:Y:S01]  /*10b0*/  @P4 FMUL R30, R30, 0.25 ;  /* 0x3e8000001e1e4820 */ /* 0x000fe20000400000 */
[----:B------:R-:W-:-:S03]  /*10c0*/  FSETP.GT.AND P1, PT, R22, 8.50705917302346158658e+37, PT ;  /* 0x7e8000001600780b */ /* 0x000fc60003f24000 */
[----:B------:R-:W1:Y:S01]  /*10d0*/  MUFU.EX2 R6, R29 ;  /* 0x0000001d00067308 */ /* 0x000e620000000800 */
[----:B------:R-:W-:Y:S02]  /*10e0*/  FSEL R21, R12, 1, P4 ;  /* 0x3f8000000c157808 */ /* 0x000fe40002000000 */
[----:B------:R-:W-:Y:S02]  /*10f0*/  FSETP.GT.AND P4, PT, R15, 8.50705917302346158658e+37, PT ;  /* 0x7e8000000f00780b */ /* 0x000fe40003f84000 */
[----:B------:R-:W-:-:S03]  /*1100*/  FSETP.GT.AND P0, PT, R27, 8.50705917302346158658e+37, PT ;  /* 0x7e8000001b00780b */ /* 0x000fc60003f04000 */
[----:B------:R-:W2:Y:S01]  /*1110*/  MUFU.RCP R26, R5 ;  /* 0x00000005001a7308 */ /* 0x000ea20000001000 */
[----:B------:R-:W-:Y:S01]  /*1120*/  @P5 FMUL R23, R23, 0.25 ;  /* 0x3e80000017175820 */ /* 0x000fe20000400000 */
[----:B------:R-:W-:-:S06]  /*1130*/  @P6 FMUL R25, R25, 0.25 ;  /* 0x3e80000019196820 */ /* 0x000fcc0000400000 */
[----:B------:R-:W3:Y:S01]  /*1140*/  MUFU.RCP R14, R30 ;  /* 0x0000001e000e7308 */ /* 0x000ee20000001000 */
[----:B0-----:R-:W-:Y:S01]  /*1150*/  @!P2 FMUL R8, R8, R8 ;  /* 0x000000080808a220 */ /* 0x001fe20000400000 */
[----:B------:R-:W-:Y:S01]  /*1160*/  @P1 FMUL R22, R22, 0.25 ;  /* 0x3e80000016161820 */ /* 0x000fe20000400000 */
[----:B-1----:R-:W-:Y:S01]  /*1170*/  @!P3 FMUL R6, R6, R6 ;  /* 0x000000060606b220 */ /* 0x002fe20000400000 */
[----:B------:R-:W-:Y:S01]  /*1180*/  @P4 FMUL R15, R15, 0.25 ;  /* 0x3e8000000f0f4820 */ /* 0x000fe20000400000 */
[----:B------:R-:W-:-:S03]  /*1190*/  @P0 FMUL R27, R27, 0.25 ;  /* 0x3e8000001b1b0820 */ /* 0x000fc60000400000 */
[----:B------:R0:W1:Y:S01]  /*11a0*/  MUFU.RCP R5, R23 ;  /* 0x0000001700057308 */ /* 0x0000620000001000 */
[----:B--2---:R-:W-:Y:S01]  /*11b0*/  FMUL R26, R26, R11 ;  /* 0x0000000b1a1a7220 */ /* 0x004fe20000400000 */
[----:B------:R-:W-:Y:S01]  /*11c0*/  FADD R8, R8, 1 ;  /* 0x3f80000008087421 */ /* 0x000fe20000000000 */
[----:B------:R-:W-:-:S05]  /*11d0*/  FADD R6, R6, 1 ;  /* 0x3f80000006067421 */ /* 0x000fca0000000000 */
[----:B------:R-:W2:Y:S01]  /*11e0*/  MUFU.RCP R20, R25 ;  /* 0x0000001900147308 */ /* 0x000ea20000001000 */
[----:B------:R-:W-:Y:S01]  /*11f0*/  FFMA R9, R9, R26, -R13 ;  /* 0x0000001a09097223 */ /* 0x000fe2000000080d */
[----:B------:R-:W-:Y:S01]  /*1200*/  FSEL R26, R12, 1, P0 ;  /* 0x3f8000000c1a7808 */ /* 0x000fe20000000000 */
[----:B---3--:R-:W-:Y:S01]  /*1210*/  FMUL R21, R14, R21 ;  /* 0x000000150e157220 */ /* 0x008fe20000400000 */
[----:B------:R-:W-:-:S04]  /*1220*/  FSETP.GT.AND P2, PT, R8, 8.50705917302346158658e+37, PT ;  /* 0x7e8000000800780b */ /* 0x000fc80003f44000 */
[----:B------:R-:W3:Y:S01]  /*1230*/  MUFU.RCP R11, R27 ;  /* 0x0000001b000b7308 */ /* 0x000ee20000001000 */
[----:B------:R-:W-:Y:S02]  /*1240*/  FSETP.GT.AND P0, PT, R6, 8.50705917302346158658e+37, PT ;  /* 0x7e8000000600780b */ /* 0x000fe40003f04000 */
[----:B------:R-:W-:-:S05]  /*1250*/  FSEL R14, R12, 1, P5 ;  /* 0x3f8000000c0e7808 */ /* 0x000fca0002800000 */
[----:B------:R-:W4:Y:S01]  /*1260*/  MUFU.RCP R22, R22 ;  /* 0x0000001600167308 */ /* 0x000f220000001000 */
[----:B0-----:R-:W-:-:S07]  /*1270*/  FSEL R23, R12, 1, P6 ;  /* 0x3f8000000c177808 */ /* 0x001fce0003000000 */
[----:B------:R-:W0:Y:S01]  /*1280*/  MUFU.RCP R15, R15 ;  /* 0x0000000f000f7308 */ /* 0x000e220000001000 */
[----:B------:R-:W-:Y:S01]  /*1290*/  FMUL R24, R24, R21 ;  /* 0x0000001518187220 */ /* 0x000fe20000400000 */
[----:B-1----:R-:W-:Y:S01]  /*12a0*/  FMUL R21, R5, R14 ;  /* 0x0000000e05157220 */ /* 0x002fe20000400000 */
[----:B------:R-:W-:Y:S01]  /*12b0*/  FSEL R5, R12, 1, P1 ;  /* 0x3f8000000c057808 */ /* 0x000fe20000800000 */
[----:B--2---:R-:W-:Y:S01]  /*12c0*/  FMUL R23, R20, R23 ;  /* 0x0000001714177220 */ /* 0x004fe20000400000 */
[----:B------:R-:W-:Y:S01]  /*12d0*/  FSEL R14, R12, 1, P4 ;  /* 0x3f8000000c0e7808 */ /* 0x000fe20002000000 */
[----:B---3--:R-:W-:Y:S01]  /*12e0*/  FMUL R26, R11, R26 ;  /* 0x0000001a0b1a7220 */ /* 0x008fe20000400000 */
[----:B------:R-:W-:Y:S01]  /*12f0*/  @P2 FMUL R8, R8, 0.25 ;  /* 0x3e80000008082820 */ /* 0x000fe20000400000 */
[----:B------:R-:W-:Y:S01]  /*1300*/  FMUL R20, R4, R23 ;  /* 0x0000001704147220 */ /* 0x000fe20000400000 */
[----:B----4-:R-:W-:Y:S01]  /*1310*/  FMUL R22, R22, R5 ;  /* 0x0000000516167220 */ /* 0x010fe20000400000 */
[----:B------:R-:W-:Y:S01]  /*1320*/  @P0 FMUL R6, R6, 0.25 ;  /* 0x3e80000006060820 */ /* 0x000fe20000400000 */
[----:B------:R-:W1:Y:S01]  /*1330*/  LDC.64 R4, c[0x0][0x210] ;  /* 0x00008400ff047b82 */ /* 0x000e620000000a00 */
[----:B0-----:R-:W-:-:S07]  /*1340*/  FMUL R11, R15, R14 ;  /* 0x0000000e0f0b7220 */ /* 0x001fce0000400000 */
[----:B------:R-:W0:Y:S01]  /*1350*/  LDC.64 R14, c[0x0][0x218] ;  /* 0x00008600ff0e7b82 */ /* 0x000e220000000a00 */
[----:B------:R-:W-:Y:S01]  /*1360*/  FMUL R19, R19, R26 ;  /* 0x0000001a13137220 */ /* 0x000fe20000400000 */
[----:B------:R-:W2:Y:S01]  /*1370*/  MUFU.RCP R8, R8 ;  /* 0x0000000800087308 */ /* 0x000ea20000001000 */
[----:B------:R-:W-:Y:S01]  /*1380*/  FFMA R21, R28, R21, -R24 ;  /* 0x000000151c157223 */ /* 0x000fe20000000818 */
[----:B------:R-:W-:Y:S01]  /*1390*/  FFMA R7, R7, R22, -R20 ;  /* 0x0000001607077223 */ /* 0x000fe20000000814 */
[----:B------:R-:W-:-:S05]  /*13a0*/  FFMA R10, R10, R11, -R19 ;  /* 0x0000000b0a0a7223 */ /* 0x000fca0000000813 */
[----:B------:R-:W3:Y:S01]  /*13b0*/  MUFU.RCP R6, R6 ;  /* 0x0000000600067308 */ /* 0x000ee20000001000 */
[C---:B------:R-:W-:Y:S01]  /*13c0*/  FFMA R13, R16.reuse, R9, R13 ;  /* 0x00000009100d7223 */ /* 0x040fe2000000000d */
[C---:B------:R-:W-:Y:S01]  /*13d0*/  FFMA R21, R17.reuse, R21, R24 ;  /* 0x0000001511157223 */ /* 0x040fe20000000018 */
[----:B------:R-:W-:Y:S01]  /*13e0*/  FFMA R16, R16, R7, R20 ;  /* 0x0000000710107223 */ /* 0x000fe20000000014 */
[----:B------:R-:W-:Y:S01]  /*13f0*/  FFMA R10, R17, R10, R19 ;  /* 0x0000000a110a7223 */ /* 0x000fe20000000013 */
[C---:B------:R-:W-:Y:S02]  /*1400*/  FSEL R7, R12.reuse, 1, P2 ;  /* 0x3f8000000c077808 */ /* 0x040fe40001000000 */
[----:B------:R-:W-:Y:S01]  /*1410*/  FSEL R9, R12, 1, P0 ;  /* 0x3f8000000c097808 */ /* 0x000fe20000000000 */
[----:B------:R-:W-:Y:S01]  /*1420*/  FADD R16, -R13, R16 ;  /* 0x000000100d107221 */ /* 0x000fe20000000100 */
[----:B------:R-:W-:Y:S01]  /*1430*/  FADD R10, -R21, R10 ;  /* 0x0000000a150a7221 */ /* 0x000fe20000000100 */
[----:B--2---:R-:W-:-:S02]  /*1440*/  FMUL R8, R8, R7 ;  /* 0x0000000708087220 */ /* 0x004fc40000400000 */
[C---:B------:R-:W-:Y:S01]  /*1450*/  FFMA R13, R18.reuse, R16, R13 ;  /* 0x00000010120d7223 */ /* 0x040fe2000000000d */
[----:B------:R-:W-:Y:S01]  /*1460*/  FFMA R10, R18, R10, R21 ;  /* 0x0000000a120a7223 */ /* 0x000fe20000000015 */
[----:B---3--:R-:W-:Y:S01]  /*1470*/  FMUL R9, R6, R9 ;  /* 0x0000000906097220 */ /* 0x008fe20000400000 */
[----:B-1----:R-:W-:-:S04]  /*1480*/  IMAD.WIDE R4, R0, 0x4, R4 ;  /* 0x0000000400047825 */ /* 0x002fc800078e0204 */
[----:B------:R-:W-:Y:S01]  /*1490*/  FFMA R2, R2, R8, R13 ;  /* 0x0000000802027223 */ /* 0x000fe2000000000d */
[----:B------:R-:W-:Y:S01]  /*14a0*/  FFMA R3, R3, R9, R10 ;  /* 0x0000000903037223 */ /* 0x000fe2000000000a */
[----:B0-----:R-:W-:Y:S01]  /*14b0*/  IMAD.WIDE R14, R0, 0x4, R14 ;  /* 0x00000004000e7825 */ /* 0x001fe200078e020e */
[----:B------:R-:W-:Y:S04]  /*14c0*/  STG.E.64 desc[UR4][R4.64], R8 ;  /* 0x0000000804007986 */ /* 0x000fe8000c101b04 */
[----:B------:R-:W-:Y:S01]  /*14d0*/  STG.E.64 desc[UR4][R14.64], R2 ;  /* 0x000000020e007986 */ /* 0x000fe2000c101b04 */
[----:B------:R-:W-:Y:S05]  /*14e0*/  EXIT ;  /* 0x000000000000794d */ /* 0x000fea0003800000 */
.L_x_0:
[----:B------:R-:W-:-:S00]  /*14f0*/  BRA `(.L_x_0) ;  /* 0xfffffffc00fc7947 */ /* 0x000fc0000383ffff */
[----:B------:R-:W-:-:S00]  /*1500*/  NOP ;  /* 0x0000000000007918 */ /* 0x000fc00000000000 */
[----:B------:R-:W-:-:S00]  /*1510*/  NOP ;  /* 0x0000000000007918 */ /* 0x000fc00000000000 */
[----:B------:R-:W-:-:S00]  /*1520*/  NOP ;  /* 0x0000000000007918 */ /* 0x000fc00000000000 */
[----:B------:R-:W-:-:S00]  /*1530*/  NOP ;  /* 0x0000000000007918 */ /* 0x000fc00000000000 */
[----:B------:R-:W-:-:S00]  /*1540*/  NOP ;  /* 0x0000000000007918 */ /* 0x000fc00000000000 */
[----:B------:R-:W-:-:S00]  /*1550*/  NOP ;  /* 0x0000000000007918 */ /* 0x000fc00000000000 */
[----:B------:R-:W-:-:S00]  /*1560*/  NOP ;  /* 0x0000000000007918 */ /* 0x000fc00000000000 */
[----:B------:R-:W-:-:S00]  /*1570*/  NOP ;  /* 0x0000000000007918 */ /* 0x000fc00000000000 */
.L_x_1:


//--------------------- .nv.constant0.triton_poi_fused__unsafe_index_add_mul_sigmoid_sub_37 --------------------------
	.section	.nv.constant0.triton_poi_fused__unsafe_index_add_mul_sigmoid_sub_37,"a",@progbits
	.sectionflags	@""
	.align	4
.nv.constant0.triton_poi_fused__unsafe_index_add_mul_sigmoid_sub_37:
	.zero		628
